//
// Generated by NVIDIA NVVM Compiler
//
// Compiler Build ID: CL-36424714
// Cuda compilation tools, release 13.0, V13.0.88
// Based on NVVM 20.0.0
//

.version 9.0
.target sm_100
.address_size 64

	// .globl	_Z13cudaMatrixAddPfS_S_ii

.visible .entry _Z13cudaMatrixAddPfS_S_ii(
	.param .u64 .ptr .align 1 _Z13cudaMatrixAddPfS_S_ii_param_0,
	.param .u64 .ptr .align 1 _Z13cudaMatrixAddPfS_S_ii_param_1,
	.param .u64 .ptr .align 1 _Z13cudaMatrixAddPfS_S_ii_param_2,
	.param .u32 _Z13cudaMatrixAddPfS_S_ii_param_3,
	.param .u32 _Z13cudaMatrixAddPfS_S_ii_param_4
)
{
	.reg .pred 	%p<3>;
	.reg .b32 	%r<11>;
	.reg .b32 	%f<4>;
	.reg .b64 	%rd<13>;

	ld.param.u64 	%rd4, [_Z13cudaMatrixAddPfS_S_ii_param_0];
	ld.param.u64 	%rd5, [_Z13cudaMatrixAddPfS_S_ii_param_1];
	ld.param.u64 	%rd6, [_Z13cudaMatrixAddPfS_S_ii_param_2];
	ld.param.u32 	%r6, [_Z13cudaMatrixAddPfS_S_ii_param_3];
	ld.param.u32 	%r7, [_Z13cudaMatrixAddPfS_S_ii_param_4];
	// begin inline asm
	mov.u64 	%rd7, %clock64;
	// end inline asm
	mov.u32 	%r1, %ntid.x;
	mov.u32 	%r8, %ctaid.x;
	mov.u32 	%r9, %tid.x;
	mad.lo.s32 	%r10, %r1, %r8, %r9;
	mul.lo.s32 	%r3, %r7, %r6;
	setp.ge.s32 	%p1, %r10, %r3;
	@%p1 bra 	$L__BB0_3;
	cvta.to.global.u64 	%rd1, %rd4;
	cvta.to.global.u64 	%rd2, %rd5;
	cvta.to.global.u64 	%rd3, %rd6;
$L__BB0_2:
	mul.wide.s32 	%rd8, %r10, 4;
	add.s64 	%rd9, %rd1, %rd8;
	ld.global.f32 	%f1, [%rd9];
	add.s64 	%rd10, %rd2, %rd8;
	ld.global.f32 	%f2, [%rd10];
	add.f32 	%f3, %f1, %f2;
	add.s64 	%rd11, %rd3, %rd8;
	st.global.f32 	[%rd11], %f3;
	add.s32 	%r10, %r10, %r1;
	setp.lt.s32 	%p2, %r10, %r3;
	@%p2 bra 	$L__BB0_2;
$L__BB0_3:
	// begin inline asm
	mov.u64 	%rd12, %clock64;
	// end inline asm
	ret;

}


// ===== COMPILED SASS (sm_100) =====

	.target	sm_100

	.elftype	@"ET_EXEC"


//--------------------- .note.nv.tkinfo           --------------------------
	.section	.note.nv.tkinfo,"",@"SHT_NOTE"
	.sectionflags	@"SHF_NOTE_NV_TKINFO"
	.tkinfo
        /*0018*/ 	.word	0x00000002
        /*0030*/ 	.string	""
        /*0030*/ 	.string	"ptxas"
        /*0030*/ 	.string	"Cuda compilation tools, release 13.0, V13.0.88"
        /*0030*/ 	.string	"Build cuda_13.0.r13.0/compiler.36424714_0"
        /*0030*/ 	.string	"-arch sm_100 -m 64 "



//--------------------- .note.nv.cuinfo           --------------------------
	.section	.note.nv.cuinfo,"",@"SHT_NOTE"
	.sectionflags	@"SHF_NOTE_NV_CUINFO"
        /*0018*/ 	.short	0x0002
        /*001a*/ 	.short	0x0064
        /*001c*/ 	.short	0x0082
	.zero		2


//--------------------- .nv.info                  --------------------------
	.section	.nv.info,"",@"SHT_CUDA_INFO"
	.align	4


	//----- nvinfo : EIATTR_REGCOUNT
	.align		4
        /*0000*/ 	.byte	0x04, 0x2f
        /*0002*/ 	.short	(.L_1 - .L_0)
	.align		4
.L_0:
        /*0004*/ 	.word	index@(_Z13cudaMatrixAddPfS_S_ii)
        /*0008*/ 	.word	0x00000014


	//----- nvinfo : EIATTR_FRAME_SIZE
	.align		4
.L_1:
        /*000c*/ 	.byte	0x04, 0x11
        /*000e*/ 	.short	(.L_3 - .L_2)
	.align		4
.L_2:
        /*0010*/ 	.word	index@(_Z13cudaMatrixAddPfS_S_ii)
        /*0014*/ 	.word	0x00000000


	//----- nvinfo : EIATTR_MIN_STACK_SIZE
	.align		4
.L_3:
        /*0018*/ 	.byte	0x04, 0x12
        /*001a*/ 	.short	(.L_5 - .L_4)
	.align		4
.L_4:
        /*001c*/ 	.word	index@(_Z13cudaMatrixAddPfS_S_ii)
        /*0020*/ 	.word	0x00000000
.L_5:


//--------------------- .nv.compat                --------------------------
	.section	.nv.compat,"",@"SHT_CUDA_COMPAT_INFO"
	.align	4
        /*0000*/ 	.byte	0x02, 0x09, 0x00, 0x00, 0x02, 0x02, 0x01, 0x00, 0x02, 0x05, 0x05, 0x00, 0x03, 0x07, 0x01, 0x01
        /*0010*/ 	.byte	0x02, 0x03, 0x00, 0x00, 0x02, 0x06, 0x01, 0x00, 0x04, 0x0b, 0x08, 0x00, 0x09, 0x00, 0x00, 0x00
        /*0020*/ 	.byte	0x00, 0x00, 0x00, 0x00


//--------------------- .nv.info._Z13cudaMatrixAddPfS_S_ii --------------------------
	.section	.nv.info._Z13cudaMatrixAddPfS_S_ii,"",@"SHT_CUDA_INFO"
	.sectionflags	@""
	.align	4


	//----- nvinfo : EIATTR_CUDA_API_VERSION
	.align		4
        /*0000*/ 	.byte	0x04, 0x37
        /*0002*/ 	.short	(.L_7 - .L_6)
.L_6:
        /*0004*/ 	.word	0x00000082


	//----- nvinfo : EIATTR_KPARAM_INFO
	.align		4
.L_7:
        /*0008*/ 	.byte	0x04, 0x17
        /*000a*/ 	.short	(.L_9 - .L_8)
.L_8:
        /*000c*/ 	.word	0x00000000
        /*0010*/ 	.short	0x0004
        /*0012*/ 	.short	0x001c
        /*0014*/ 	.byte	0x00, 0xf0, 0x11, 0x00


	//----- nvinfo : EIATTR_KPARAM_INFO
	.align		4
.L_9:
        /*0018*/ 	.byte	0x04, 0x17
        /*001a*/ 	.short	(.L_11 - .L_10)
.L_10:
        /*001c*/ 	.word	0x00000000
        /*0020*/ 	.short	0x0003
        /*0022*/ 	.short	0x0018
        /*0024*/ 	.byte	0x00, 0xf0, 0x11, 0x00


	//----- nvinfo : EIATTR_KPARAM_INFO
	.align		4
.L_11:
        /*0028*/ 	.byte	0x04, 0x17
        /*002a*/ 	.short	(.L_13 - .L_12)
.L_12:
        /*002c*/ 	.word	0x00000000
        /*0030*/ 	.short	0x0002
        /*0032*/ 	.short	0x0010
        /*0034*/ 	.byte	0x00, 0xf5, 0x21, 0x00


	//----- nvinfo : EIATTR_KPARAM_INFO
	.align		4
.L_13:
        /*0038*/ 	.byte	0x04, 0x17
        /*003a*/ 	.short	(.L_15 - .L_14)
.L_14:
        /*003c*/ 	.word	0x00000000
        /*0040*/ 	.short	0x0001
        /*0042*/ 	.short	0x0008
        /*0044*/ 	.byte	0x00, 0xf5, 0x21, 0x00


	//----- nvinfo : EIATTR_KPARAM_INFO
	.align		4
.L_15:
        /*0048*/ 	.byte	0x04, 0x17
        /*004a*/ 	.short	(.L_17 - .L_16)
.L_16:
        /*004c*/ 	.word	0x00000000
        /*0050*/ 	.short	0x0000
        /*0052*/ 	.short	0x0000
        /*0054*/ 	.byte	0x00, 0xf5, 0x21, 0x00


	//----- nvinfo : EIATTR_SPARSE_MMA_MASK
	.align		4
.L_17:
        /*0058*/ 	.byte	0x03, 0x50
        /*005a*/ 	.short	0x0000


	//----- nvinfo : EIATTR_MAXREG_COUNT
	.align		4
        /*005c*/ 	.byte	0x03, 0x1b
        /*005e*/ 	.short	0x00ff


	//----- nvinfo : EIATTR_MERCURY_ISA_VERSION
	.align		4
        /*0060*/ 	.byte	0x03, 0x5f
        /*0062*/ 	.short	0x0101


	//----- nvinfo : EIATTR_VRC_CTA_INIT_COUNT
	.align		4
        /*0064*/ 	.byte	0x02, 0x4a
	.zero		1
	.zero		1


	//----- nvinfo : EIATTR_EXIT_INSTR_OFFSETS
	.align		4
        /*0068*/ 	.byte	0x04, 0x1c
        /*006a*/ 	.short	(.L_19 - .L_18)


	//   ....[0]....
.L_18:
        /*006c*/ 	.word	0x00000080


	//   ....[1]....
        /*0070*/ 	.word	0x000001b0


	//----- nvinfo : EIATTR_CRS_STACK_SIZE
	.align		4
.L_19:
        /*0074*/ 	.byte	0x04, 0x1e
        /*0076*/ 	.short	(.L_21 - .L_20)
.L_20:
        /*0078*/ 	.word	0x00000000


	//----- nvinfo : EIATTR_CBANK_PARAM_SIZE
	.align		4
.L_21:
        /*007c*/ 	.byte	0x03, 0x19
        /*007e*/ 	.short	0x0020


	//----- nvinfo : EIATTR_PARAM_CBANK
	.align		4
        /*0080*/ 	.byte	0x04, 0x0a
        /*0082*/ 	.short	(.L_23 - .L_22)
	.align		4
.L_22:
        /*0084*/ 	.word	index@(.nv.constant0._Z13cudaMatrixAddPfS_S_ii)
        /*0088*/ 	.short	0x0380
        /*008a*/ 	.short	0x0020


	//----- nvinfo : EIATTR_SW_WAR
	.align		4
.L_23:
        /*008c*/ 	.byte	0x04, 0x36
        /*008e*/ 	.short	(.L_25 - .L_24)
.L_24:
        /*0090*/ 	.word	0x00000008
.L_25:


//--------------------- .nv.callgraph             --------------------------
	.section	.nv.callgraph,"",@"SHT_CUDA_CALLGRAPH"
	.align	4
	.sectionentsize	8
	.align		4
        /*0000*/ 	.word	0x00000000
	.align		4
        /*0004*/ 	.word	0xffffffff
	.align		4
        /*0008*/ 	.word	0x00000000
	.align		4
        /*000c*/ 	.word	0xfffffffe
	.align		4
        /*0010*/ 	.word	0x00000000
	.align		4
        /*0014*/ 	.word	0xfffffffd
	.align		4
        /*0018*/ 	.word	0x00000000
	.align		4
        /*001c*/ 	.word	0xfffffffc


//--------------------- .text._Z13cudaMatrixAddPfS_S_ii --------------------------
	.section	.text._Z13cudaMatrixAddPfS_S_ii,"ax",@progbits
	.align	128
        .global         _Z13cudaMatrixAddPfS_S_ii
        .type           _Z13cudaMatrixAddPfS_S_ii,@function
        .size           _Z13cudaMatrixAddPfS_S_ii,(.L_x_2 - _Z13cudaMatrixAddPfS_S_ii)
        .other          _Z13cudaMatrixAddPfS_S_ii,@"STO_CUDA_ENTRY STV_DEFAULT"
_Z13cudaMatrixAddPfS_S_ii:
.text._Z13cudaMatrixAddPfS_S_ii:
[----:B------:R-:W-:Y:S01]  /*0000*/  LDC R1, c[0x0][0x37c] ;  /* 0x0000df00ff017b82 */ /* 0x000fe20000000800 */
[----:B------:R-:W0:Y:S01]  /*0010*/  S2R R0, SR_CTAID.X ;  /* 0x0000000000007919 */ /* 0x000e220000002500 */
[----:B------:R-:W1:Y:S01]  /*0020*/  LDCU.64 UR4, c[0x0][0x398] ;  /* 0x00007300ff0477ac */ /* 0x000e620008000a00 */
[----:B------:R-:W0:Y:S01]  /*0030*/  S2R R3, SR_TID.X ;  /* 0x0000000000037919 */ /* 0x000e220000002100 */
[----:B------:R-:W0:Y:S01]  /*0040*/  LDCU UR6, c[0x0][0x360] ;  /* 0x00006c00ff0677ac */ /* 0x000e220008000800 */
[----:B-1----:R-:W-:Y:S01]  /*0050*/  UIMAD UR4, UR5, UR4, URZ ;  /* 0x00000004050472a4 */ /* 0x002fe2000f8e02ff */
[----:B0-----:R-:W-:-:S05]  /*0060*/  IMAD R0, R0, UR6, R3 ;  /* 0x0000000600007c24 */ /* 0x001fca000f8e0203 */
[----:B------:R-:W-:-:S13]  /*0070*/  ISETP.GE.AND P0, PT, R0, UR4, PT ;  /* 0x0000000400007c0c */ /* 0x000fda000bf06270 */
[----:B------:R-:W-:Y:S05]  /*0080*/  @P0 EXIT ;  /* 0x000000000000094d */ /* 0x000fea0003800000 */
[----:B------:R-:W0:Y:S08]  /*0090*/  LDC.64 R16, c[0x0][0x358] ;  /* 0x0000d600ff107b82 */ /* 0x000e300000000a00 */
[----:B------:R-:W1:Y:S08]  /*00a0*/  LDC.64 R12, c[0x0][0x390] ;  /* 0x0000e400ff0c7b82 */ /* 0x000e700000000a00 */
[----:B------:R-:W2:Y:S08]  /*00b0*/  LDC.64 R8, c[0x0][0x380] ;  /* 0x0000e000ff087b82 */ /* 0x000eb00000000a00 */
[----:B------:R-:W3:Y:S02]  /*00c0*/  LDC.64 R10, c[0x0][0x388] ;  /* 0x0000e200ff0a7b82 */ /* 0x000ee40000000a00 */
.L_x_0:
[----:B0-----:R-:W-:Y:S01]  /*00d0*/  R2UR UR8, R16 ;  /* 0x00000000100872ca */ /* 0x001fe200000e0000 */
[----:B--2---:R-:W-:Y:S01]  /*00e0*/  IMAD.WIDE R2, R0, 0x4, R8 ;  /* 0x0000000400027825 */ /* 0x004fe200078e0208 */
[C---:B------:R-:W-:Y:S02]  /*00f0*/  R2UR UR9, R17.reuse ;  /* 0x00000000110972ca */ /* 0x040fe400000e0000 */
[----:B------:R-:W-:Y:S01]  /*0100*/  R2UR UR10, R16 ;  /* 0x00000000100a72ca */ /* 0x000fe200000e0000 */
[----:B---3--:R-:W-:Y:S01]  /*0110*/  IMAD.WIDE R4, R0, 0x4, R10 ;  /* 0x0000000400047825 */ /* 0x008fe200078e020a */
[----:B------:R-:W-:-:S09]  /*0120*/  R2UR UR11, R17 ;  /* 0x00000000110b72ca */ /* 0x000fd200000e0000 */
[----:B------:R-:W2:Y:S04]  /*0130*/  LDG.E R2, desc[UR8][R2.64] ;  /* 0x0000000802027981 */ /* 0x000ea8000c1e1900 */
[----:B------:R-:W2:Y:S01]  /*0140*/  LDG.E R5, desc[UR10][R4.64] ;  /* 0x0000000a04057981 */ /* 0x000ea2000c1e1900 */
[C---:B-1--4-:R-:W-:Y:S01]  /*0150*/  IMAD.WIDE R6, R0.reuse, 0x4, R12 ;  /* 0x0000000400067825 */ /* 0x052fe200078e020c */
[----:B------:R-:W-:-:S04]  /*0160*/  IADD3 R0, PT, PT, R0, UR6, RZ ;  /* 0x0000000600007c10 */ /* 0x000fc8000fffe0ff */
[----:B------:R-:W-:Y:S01]  /*0170*/  ISETP.GE.AND P0, PT, R0, UR4, PT ;  /* 0x0000000400007c0c */ /* 0x000fe2000bf06270 */
[----:B--2---:R-:W-:-:S05]  /*0180*/  FADD R15, R2, R5 ;  /* 0x00000005020f7221 */ /* 0x004fca0000000000 */
[----:B------:R4:W-:Y:S07]  /*0190*/  STG.E desc[UR8][R6.64], R15 ;  /* 0x0000000f06007986 */ /* 0x0009ee000c101908 */
[----:B------:R-:W-:Y:S05]  /*01a0*/  @!P0 BRA `(.L_x_0) ;  /* 0xfffffffc00c88947 */ /* 0x000fea000383ffff */
[----:B------:R-:W-:Y:S05]  /*01b0*/  EXIT ;  /* 0x000000000000794d */ /* 0x000fea0003800000 */
.L_x_1:
[----:B------:R-:W-:-:S00]  /*01c0*/  BRA `(.L_x_1) ;  /* 0xfffffffc00fc7947 */ /* 0x000fc0000383ffff */
[----:B------:R-:W-:-:S00]  /*01d0*/  NOP ;  /* 0x0000000000007918 */ /* 0x000fc00000000000 */
        /* <DEDUP_REMOVED lines=10> */
.L_x_2:


//--------------------- .nv.shared.reserved.0     --------------------------
	.section	.nv.shared.reserved.0,"aw",@nobits
	.weak		__nv_reservedSMEM_offset_0_alias
	.size		__nv_reservedSMEM_offset_0_alias, 0, 64
	.other		__nv_reservedSMEM_offset_0_alias,@"STO_CUDA_RESERVED_SHARED STV_DEFAULT"
__nv_reservedSMEM_offset_0_alias:
	.zero		0
	.zero		64


//--------------------- .nv.constant0._Z13cudaMatrixAddPfS_S_ii --------------------------
	.section	.nv.constant0._Z13cudaMatrixAddPfS_S_ii,"a",@progbits
	.sectionflags	@""
	.align	4
.nv.constant0._Z13cudaMatrixAddPfS_S_ii:
	.zero		928


//--------------------- SYMBOLS --------------------------

	.type		.nv.reservedSmem.offset0,@object
	.size		.nv.reservedSmem.offset0,0x4
